//
// Generated by NVIDIA NVVM Compiler
//
// Compiler Build ID: CL-36424714
// Cuda compilation tools, release 13.0, V13.0.88
// Based on NVVM 20.0.0
//

.version 9.0
.target sm_100
.address_size 64

	// .globl	_Z9sumKernelPii

.visible .entry _Z9sumKernelPii(
	.param .u64 .ptr .align 1 _Z9sumKernelPii_param_0,
	.param .u32 _Z9sumKernelPii_param_1
)
{
	.reg .pred 	%p<2>;
	.reg .b32 	%r<7>;
	.reg .b64 	%rd<5>;

	ld.param.u64 	%rd1, [_Z9sumKernelPii_param_0];
	ld.param.u32 	%r4, [_Z9sumKernelPii_param_1];
	mov.u32 	%r1, %tid.x;
	mov.u32 	%r2, %ctaid.x;
	mov.u32 	%r5, %ntid.x;
	mad.lo.s32 	%r3, %r2, %r5, %r1;
	setp.ge.s32 	%p1, %r3, %r4;
	@%p1 bra 	$L__BB0_2;
	cvta.to.global.u64 	%rd2, %rd1;
	add.s32 	%r6, %r1, %r2;
	mul.wide.s32 	%rd3, %r3, 4;
	add.s64 	%rd4, %rd2, %rd3;
	st.global.u32 	[%rd4], %r6;
$L__BB0_2:
	ret;

}


// ===== COMPILED SASS (sm_100) =====

	.target	sm_100

	.elftype	@"ET_EXEC"


//--------------------- .note.nv.tkinfo           --------------------------
	.section	.note.nv.tkinfo,"",@"SHT_NOTE"
	.sectionflags	@"SHF_NOTE_NV_TKINFO"
	.tkinfo
        /*0018*/ 	.word	0x00000002
        /*0030*/ 	.string	""
        /*0030*/ 	.string	"ptxas"
        /*0030*/ 	.string	"Cuda compilation tools, release 13.0, V13.0.88"
        /*0030*/ 	.string	"Build cuda_13.0.r13.0/compiler.36424714_0"
        /*0030*/ 	.string	"-arch sm_100 -m 64 "



//--------------------- .note.nv.cuinfo           --------------------------
	.section	.note.nv.cuinfo,"",@"SHT_NOTE"
	.sectionflags	@"SHF_NOTE_NV_CUINFO"
        /*0018*/ 	.short	0x0002
        /*001a*/ 	.short	0x0064
        /*001c*/ 	.short	0x0082
	.zero		2


//--------------------- .nv.info                  --------------------------
	.section	.nv.info,"",@"SHT_CUDA_INFO"
	.align	4


	//----- nvinfo : EIATTR_REGCOUNT
	.align		4
        /*0000*/ 	.byte	0x04, 0x2f
        /*0002*/ 	.short	(.L_1 - .L_0)
	.align		4
.L_0:
        /*0004*/ 	.word	index@(_Z9sumKernelPii)
        /*0008*/ 	.word	0x0000000a


	//----- nvinfo : EIATTR_FRAME_SIZE
	.align		4
.L_1:
        /*000c*/ 	.byte	0x04, 0x11
        /*000e*/ 	.short	(.L_3 - .L_2)
	.align		4
.L_2:
        /*0010*/ 	.word	index@(_Z9sumKernelPii)
        /*0014*/ 	.word	0x00000000


	//----- nvinfo : EIATTR_MIN_STACK_SIZE
	.align		4
.L_3:
        /*0018*/ 	.byte	0x04, 0x12
        /*001a*/ 	.short	(.L_5 - .L_4)
	.align		4
.L_4:
        /*001c*/ 	.word	index@(_Z9sumKernelPii)
        /*0020*/ 	.word	0x00000000
.L_5:


//--------------------- .nv.compat                --------------------------
	.section	.nv.compat,"",@"SHT_CUDA_COMPAT_INFO"
	.align	4
        /*0000*/ 	.byte	0x02, 0x09, 0x00, 0x00, 0x02, 0x02, 0x01, 0x00, 0x02, 0x05, 0x05, 0x00, 0x03, 0x07, 0x01, 0x01
        /*0010*/ 	.byte	0x02, 0x03, 0x00, 0x00, 0x02, 0x06, 0x01, 0x00, 0x04, 0x0b, 0x08, 0x00, 0x09, 0x00, 0x00, 0x00
        /*0020*/ 	.byte	0x00, 0x00, 0x00, 0x00


//--------------------- .nv.info._Z9sumKernelPii  --------------------------
	.section	.nv.info._Z9sumKernelPii,"",@"SHT_CUDA_INFO"
	.sectionflags	@""
	.align	4


	//----- nvinfo : EIATTR_CUDA_API_VERSION
	.align		4
        /*0000*/ 	.byte	0x04, 0x37
        /*0002*/ 	.short	(.L_7 - .L_6)
.L_6:
        /*0004*/ 	.word	0x00000082


	//----- nvinfo : EIATTR_KPARAM_INFO
	.align		4
.L_7:
        /*0008*/ 	.byte	0x04, 0x17
        /*000a*/ 	.short	(.L_9 - .L_8)
.L_8:
        /*000c*/ 	.word	0x00000000
        /*0010*/ 	.short	0x0001
        /*0012*/ 	.short	0x0008
        /*0014*/ 	.byte	0x00, 0xf0, 0x11, 0x00


	//----- nvinfo : EIATTR_KPARAM_INFO
	.align		4
.L_9:
        /*0018*/ 	.byte	0x04, 0x17
        /*001a*/ 	.short	(.L_11 - .L_10)
.L_10:
        /*001c*/ 	.word	0x00000000
        /*0020*/ 	.short	0x0000
        /*0022*/ 	.short	0x0000
        /*0024*/ 	.byte	0x00, 0xf5, 0x21, 0x00


	//----- nvinfo : EIATTR_SPARSE_MMA_MASK
	.align		4
.L_11:
        /*0028*/ 	.byte	0x03, 0x50
        /*002a*/ 	.short	0x0000


	//----- nvinfo : EIATTR_MAXREG_COUNT
	.align		4
        /*002c*/ 	.byte	0x03, 0x1b
        /*002e*/ 	.short	0x00ff


	//----- nvinfo : EIATTR_MERCURY_ISA_VERSION
	.align		4
        /*0030*/ 	.byte	0x03, 0x5f
        /*0032*/ 	.short	0x0101


	//----- nvinfo : EIATTR_VRC_CTA_INIT_COUNT
	.align		4
        /*0034*/ 	.byte	0x02, 0x4a
	.zero		1
	.zero		1


	//----- nvinfo : EIATTR_EXIT_INSTR_OFFSETS
	.align		4
        /*0038*/ 	.byte	0x04, 0x1c
        /*003a*/ 	.short	(.L_13 - .L_12)


	//   ....[0]....
.L_12:
        /*003c*/ 	.word	0x00000070


	//   ....[1]....
        /*0040*/ 	.word	0x000000d0


	//----- nvinfo : EIATTR_CBANK_PARAM_SIZE
	.align		4
.L_13:
        /*0044*/ 	.byte	0x03, 0x19
        /*0046*/ 	.short	0x000c


	//----- nvinfo : EIATTR_PARAM_CBANK
	.align		4
        /*0048*/ 	.byte	0x04, 0x0a
        /*004a*/ 	.short	(.L_15 - .L_14)
	.align		4
.L_14:
        /*004c*/ 	.word	index@(.nv.constant0._Z9sumKernelPii)
        /*0050*/ 	.short	0x0380
        /*0052*/ 	.short	0x000c


	//----- nvinfo : EIATTR_SW_WAR
	.align		4
.L_15:
        /*0054*/ 	.byte	0x04, 0x36
        /*0056*/ 	.short	(.L_17 - .L_16)
.L_16:
        /*0058*/ 	.word	0x00000008
.L_17:


//--------------------- .nv.callgraph             --------------------------
	.section	.nv.callgraph,"",@"SHT_CUDA_CALLGRAPH"
	.align	4
	.sectionentsize	8
	.align		4
        /*0000*/ 	.word	0x00000000
	.align		4
        /*0004*/ 	.word	0xffffffff
	.align		4
        /*0008*/ 	.word	0x00000000
	.align		4
        /*000c*/ 	.word	0xfffffffe
	.align		4
        /*0010*/ 	.word	0x00000000
	.align		4
        /*0014*/ 	.word	0xfffffffd
	.align		4
        /*0018*/ 	.word	0x00000000
	.align		4
        /*001c*/ 	.word	0xfffffffc


//--------------------- .text._Z9sumKernelPii     --------------------------
	.section	.text._Z9sumKernelPii,"ax",@progbits
	.align	128
        .global         _Z9sumKernelPii
        .type           _Z9sumKernelPii,@function
        .size           _Z9sumKernelPii,(.L_x_1 - _Z9sumKernelPii)
        .other          _Z9sumKernelPii,@"STO_CUDA_ENTRY STV_DEFAULT"
_Z9sumKernelPii:
.text._Z9sumKernelPii:
[----:B------:R-:W-:Y:S01]  /*0000*/  LDC R1, c[0x0][0x37c] ;  /* 0x0000df00ff017b82 */ /* 0x000fe20000000800 */
[----:B------:R-:W0:Y:S07]  /*0010*/  S2R R7, SR_TID.X ;  /* 0x0000000000077919 */ /* 0x000e2e0000002100 */
[----:B------:R-:W0:Y:S01]  /*0020*/  S2UR UR6, SR_CTAID.X ;  /* 0x00000000000679c3 */ /* 0x000e220000002500 */
[----:B------:R-:W1:Y:S07]  /*0030*/  LDCU UR4, c[0x0][0x388] ;  /* 0x00007100ff0477ac */ /* 0x000e6e0008000800 */
[----:B------:R-:W0:Y:S02]  /*0040*/  LDC R0, c[0x0][0x360] ;  /* 0x0000d800ff007b82 */ /* 0x000e240000000800 */
[----:B0-----:R-:W-:-:S05]  /*0050*/  IMAD R5, R0, UR6, R7 ;  /* 0x0000000600057c24 */ /* 0x001fca000f8e0207 */
[----:B-1----:R-:W-:-:S13]  /*0060*/  ISETP.GE.AND P0, PT, R5, UR4, PT ;  /* 0x0000000405007c0c */ /* 0x002fda000bf06270 */
[----:B------:R-:W-:Y:S05]  /*0070*/  @P0 EXIT ;  /* 0x000000000000094d */ /* 0x000fea0003800000 */
[----:B------:R-:W0:Y:S01]  /*0080*/  LDC.64 R2, c[0x0][0x380] ;  /* 0x0000e000ff027b82 */ /* 0x000e220000000a00 */
[----:B------:R-:W1:Y:S01]  /*0090*/  LDCU.64 UR4, c[0x0][0x358] ;  /* 0x00006b00ff0477ac */ /* 0x000e620008000a00 */
[----:B------:R-:W-:Y:S01]  /*00a0*/  IADD3 R7, PT, PT, R7, UR6, RZ ;  /* 0x0000000607077c10 */ /* 0x000fe2000fffe0ff */
[----:B0-----:R-:W-:-:S05]  /*00b0*/  IMAD.WIDE R2, R5, 0x4, R2 ;  /* 0x0000000405027825 */ /* 0x001fca00078e0202 */
[----:B-1----:R-:W-:Y:S01]  /*00c0*/  STG.E desc[UR4][R2.64], R7 ;  /* 0x0000000702007986 */ /* 0x002fe2000c101904 */
[----:B------:R-:W-:Y:S05]  /*00d0*/  EXIT ;  /* 0x000000000000794d */ /* 0x000fea0003800000 */
.L_x_0:
[----:B------:R-:W-:-:S00]  /*00e0*/  BRA `(.L_x_0) ;  /* 0xfffffffc00fc7947 */ /* 0x000fc0000383ffff */
[----:B------:R-:W-:-:S00]  /*00f0*/  NOP ;  /* 0x0000000000007918 */ /* 0x000fc00000000000 */
        /* <DEDUP_REMOVED lines=8> */
.L_x_1:


//--------------------- .nv.shared.reserved.0     --------------------------
	.section	.nv.shared.reserved.0,"aw",@nobits
	.weak		__nv_reservedSMEM_offset_0_alias
	.size		__nv_reservedSMEM_offset_0_alias, 0, 64
	.other		__nv_reservedSMEM_offset_0_alias,@"STO_CUDA_RESERVED_SHARED STV_DEFAULT"
__nv_reservedSMEM_offset_0_alias:
	.zero		0
	.zero		64


//--------------------- .nv.constant0._Z9sumKernelPii --------------------------
	.section	.nv.constant0._Z9sumKernelPii,"a",@progbits
	.sectionflags	@""
	.align	4
.nv.constant0._Z9sumKernelPii:
	.zero		908


//--------------------- SYMBOLS --------------------------

	.type		.nv.reservedSmem.offset0,@object
	.size		.nv.reservedSmem.offset0,0x4
